//
// Generated by NVIDIA NVVM Compiler
//
// Compiler Build ID: CL-36424714
// Cuda compilation tools, release 13.0, V13.0.88
// Based on NVVM 20.0.0
//

.version 9.0
.target sm_100
.address_size 64

	// .globl	_Z15sommaMatriciGPUPiS_S_ii

.visible .entry _Z15sommaMatriciGPUPiS_S_ii(
	.param .u64 .ptr .align 1 _Z15sommaMatriciGPUPiS_S_ii_param_0,
	.param .u64 .ptr .align 1 _Z15sommaMatriciGPUPiS_S_ii_param_1,
	.param .u64 .ptr .align 1 _Z15sommaMatriciGPUPiS_S_ii_param_2,
	.param .u32 _Z15sommaMatriciGPUPiS_S_ii_param_3,
	.param .u32 _Z15sommaMatriciGPUPiS_S_ii_param_4
)
{
	.reg .pred 	%p<2>;
	.reg .b32 	%r<17>;
	.reg .b64 	%rd<11>;

	ld.param.u64 	%rd1, [_Z15sommaMatriciGPUPiS_S_ii_param_0];
	ld.param.u64 	%rd2, [_Z15sommaMatriciGPUPiS_S_ii_param_1];
	ld.param.u64 	%rd3, [_Z15sommaMatriciGPUPiS_S_ii_param_2];
	ld.param.u32 	%r2, [_Z15sommaMatriciGPUPiS_S_ii_param_3];
	ld.param.u32 	%r3, [_Z15sommaMatriciGPUPiS_S_ii_param_4];
	mov.u32 	%r4, %ctaid.x;
	mov.u32 	%r5, %ntid.x;
	mov.u32 	%r6, %tid.x;
	mov.u32 	%r7, %ctaid.y;
	mov.u32 	%r8, %ntid.y;
	mov.u32 	%r9, %tid.y;
	mad.lo.s32 	%r10, %r7, %r8, %r9;
	mov.u32 	%r11, %nctaid.x;
	mad.lo.s32 	%r12, %r10, %r11, %r4;
	mad.lo.s32 	%r1, %r12, %r5, %r6;
	mul.lo.s32 	%r13, %r3, %r2;
	setp.ge.s32 	%p1, %r1, %r13;
	@%p1 bra 	$L__BB0_2;
	cvta.to.global.u64 	%rd4, %rd1;
	cvta.to.global.u64 	%rd5, %rd2;
	cvta.to.global.u64 	%rd6, %rd3;
	mul.wide.s32 	%rd7, %r1, 4;
	add.s64 	%rd8, %rd4, %rd7;
	ld.global.u32 	%r14, [%rd8];
	add.s64 	%rd9, %rd5, %rd7;
	ld.global.u32 	%r15, [%rd9];
	add.s32 	%r16, %r15, %r14;
	add.s64 	%rd10, %rd6, %rd7;
	st.global.u32 	[%rd10], %r16;
$L__BB0_2:
	ret;

}


// ===== COMPILED SASS (sm_100) =====

	.target	sm_100

	.elftype	@"ET_EXEC"


//--------------------- .note.nv.tkinfo           --------------------------
	.section	.note.nv.tkinfo,"",@"SHT_NOTE"
	.sectionflags	@"SHF_NOTE_NV_TKINFO"
	.tkinfo
        /*0018*/ 	.word	0x00000002
        /*0030*/ 	.string	""
        /*0030*/ 	.string	"ptxas"
        /*0030*/ 	.string	"Cuda compilation tools, release 13.0, V13.0.88"
        /*0030*/ 	.string	"Build cuda_13.0.r13.0/compiler.36424714_0"
        /*0030*/ 	.string	"-arch sm_100 -m 64 "



//--------------------- .note.nv.cuinfo           --------------------------
	.section	.note.nv.cuinfo,"",@"SHT_NOTE"
	.sectionflags	@"SHF_NOTE_NV_CUINFO"
        /*0018*/ 	.short	0x0002
        /*001a*/ 	.short	0x0064
        /*001c*/ 	.short	0x0082
	.zero		2


//--------------------- .nv.info                  --------------------------
	.section	.nv.info,"",@"SHT_CUDA_INFO"
	.align	4


	//----- nvinfo : EIATTR_REGCOUNT
	.align		4
        /*0000*/ 	.byte	0x04, 0x2f
        /*0002*/ 	.short	(.L_1 - .L_0)
	.align		4
.L_0:
        /*0004*/ 	.word	index@(_Z15sommaMatriciGPUPiS_S_ii)
        /*0008*/ 	.word	0x0000000c


	//----- nvinfo : EIATTR_FRAME_SIZE
	.align		4
.L_1:
        /*000c*/ 	.byte	0x04, 0x11
        /*000e*/ 	.short	(.L_3 - .L_2)
	.align		4
.L_2:
        /*0010*/ 	.word	index@(_Z15sommaMatriciGPUPiS_S_ii)
        /*0014*/ 	.word	0x00000000


	//----- nvinfo : EIATTR_MIN_STACK_SIZE
	.align		4
.L_3:
        /*0018*/ 	.byte	0x04, 0x12
        /*001a*/ 	.short	(.L_5 - .L_4)
	.align		4
.L_4:
        /*001c*/ 	.word	index@(_Z15sommaMatriciGPUPiS_S_ii)
        /*0020*/ 	.word	0x00000000
.L_5:


//--------------------- .nv.compat                --------------------------
	.section	.nv.compat,"",@"SHT_CUDA_COMPAT_INFO"
	.align	4
        /*0000*/ 	.byte	0x02, 0x09, 0x00, 0x00, 0x02, 0x02, 0x01, 0x00, 0x02, 0x05, 0x05, 0x00, 0x03, 0x07, 0x01, 0x01
        /*0010*/ 	.byte	0x02, 0x03, 0x00, 0x00, 0x02, 0x06, 0x01, 0x00, 0x04, 0x0b, 0x08, 0x00, 0x09, 0x00, 0x00, 0x00
        /*0020*/ 	.byte	0x00, 0x00, 0x00, 0x00


//--------------------- .nv.info._Z15sommaMatriciGPUPiS_S_ii --------------------------
	.section	.nv.info._Z15sommaMatriciGPUPiS_S_ii,"",@"SHT_CUDA_INFO"
	.sectionflags	@""
	.align	4


	//----- nvinfo : EIATTR_CUDA_API_VERSION
	.align		4
        /*0000*/ 	.byte	0x04, 0x37
        /*0002*/ 	.short	(.L_7 - .L_6)
.L_6:
        /*0004*/ 	.word	0x00000082


	//----- nvinfo : EIATTR_KPARAM_INFO
	.align		4
.L_7:
        /*0008*/ 	.byte	0x04, 0x17
        /*000a*/ 	.short	(.L_9 - .L_8)
.L_8:
        /*000c*/ 	.word	0x00000000
        /*0010*/ 	.short	0x0004
        /*0012*/ 	.short	0x001c
        /*0014*/ 	.byte	0x00, 0xf0, 0x11, 0x00


	//----- nvinfo : EIATTR_KPARAM_INFO
	.align		4
.L_9:
        /*0018*/ 	.byte	0x04, 0x17
        /*001a*/ 	.short	(.L_11 - .L_10)
.L_10:
        /*001c*/ 	.word	0x00000000
        /*0020*/ 	.short	0x0003
        /*0022*/ 	.short	0x0018
        /*0024*/ 	.byte	0x00, 0xf0, 0x11, 0x00


	//----- nvinfo : EIATTR_KPARAM_INFO
	.align		4
.L_11:
        /*0028*/ 	.byte	0x04, 0x17
        /*002a*/ 	.short	(.L_13 - .L_12)
.L_12:
        /*002c*/ 	.word	0x00000000
        /*0030*/ 	.short	0x0002
        /*0032*/ 	.short	0x0010
        /*0034*/ 	.byte	0x00, 0xf5, 0x21, 0x00


	//----- nvinfo : EIATTR_KPARAM_INFO
	.align		4
.L_13:
        /*0038*/ 	.byte	0x04, 0x17
        /*003a*/ 	.short	(.L_15 - .L_14)
.L_14:
        /*003c*/ 	.word	0x00000000
        /*0040*/ 	.short	0x0001
        /*0042*/ 	.short	0x0008
        /*0044*/ 	.byte	0x00, 0xf5, 0x21, 0x00


	//----- nvinfo : EIATTR_KPARAM_INFO
	.align		4
.L_15:
        /*0048*/ 	.byte	0x04, 0x17
        /*004a*/ 	.short	(.L_17 - .L_16)
.L_16:
        /*004c*/ 	.word	0x00000000
        /*0050*/ 	.short	0x0000
        /*0052*/ 	.short	0x0000
        /*0054*/ 	.byte	0x00, 0xf5, 0x21, 0x00


	//----- nvinfo : EIATTR_SPARSE_MMA_MASK
	.align		4
.L_17:
        /*0058*/ 	.byte	0x03, 0x50
        /*005a*/ 	.short	0x0000


	//----- nvinfo : EIATTR_MAXREG_COUNT
	.align		4
        /*005c*/ 	.byte	0x03, 0x1b
        /*005e*/ 	.short	0x00ff


	//----- nvinfo : EIATTR_MERCURY_ISA_VERSION
	.align		4
        /*0060*/ 	.byte	0x03, 0x5f
        /*0062*/ 	.short	0x0101


	//----- nvinfo : EIATTR_VRC_CTA_INIT_COUNT
	.align		4
        /*0064*/ 	.byte	0x02, 0x4a
	.zero		1
	.zero		1


	//----- nvinfo : EIATTR_EXIT_INSTR_OFFSETS
	.align		4
        /*0068*/ 	.byte	0x04, 0x1c
        /*006a*/ 	.short	(.L_19 - .L_18)


	//   ....[0]....
.L_18:
        /*006c*/ 	.word	0x000000e0


	//   ....[1]....
        /*0070*/ 	.word	0x000001a0


	//----- nvinfo : EIATTR_CBANK_PARAM_SIZE
	.align		4
.L_19:
        /*0074*/ 	.byte	0x03, 0x19
        /*0076*/ 	.short	0x0020


	//----- nvinfo : EIATTR_PARAM_CBANK
	.align		4
        /*0078*/ 	.byte	0x04, 0x0a
        /*007a*/ 	.short	(.L_21 - .L_20)
	.align		4
.L_20:
        /*007c*/ 	.word	index@(.nv.constant0._Z15sommaMatriciGPUPiS_S_ii)
        /*0080*/ 	.short	0x0380
        /*0082*/ 	.short	0x0020


	//----- nvinfo : EIATTR_SW_WAR
	.align		4
.L_21:
        /*0084*/ 	.byte	0x04, 0x36
        /*0086*/ 	.short	(.L_23 - .L_22)
.L_22:
        /*0088*/ 	.word	0x00000008
.L_23:


//--------------------- .nv.callgraph             --------------------------
	.section	.nv.callgraph,"",@"SHT_CUDA_CALLGRAPH"
	.align	4
	.sectionentsize	8
	.align		4
        /*0000*/ 	.word	0x00000000
	.align		4
        /*0004*/ 	.word	0xffffffff
	.align		4
        /*0008*/ 	.word	0x00000000
	.align		4
        /*000c*/ 	.word	0xfffffffe
	.align		4
        /*0010*/ 	.word	0x00000000
	.align		4
        /*0014*/ 	.word	0xfffffffd
	.align		4
        /*0018*/ 	.word	0x00000000
	.align		4
        /*001c*/ 	.word	0xfffffffc


//--------------------- .text._Z15sommaMatriciGPUPiS_S_ii --------------------------
	.section	.text._Z15sommaMatriciGPUPiS_S_ii,"ax",@progbits
	.align	128
        .global         _Z15sommaMatriciGPUPiS_S_ii
        .type           _Z15sommaMatriciGPUPiS_S_ii,@function
        .size           _Z15sommaMatriciGPUPiS_S_ii,(.L_x_1 - _Z15sommaMatriciGPUPiS_S_ii)
        .other          _Z15sommaMatriciGPUPiS_S_ii,@"STO_CUDA_ENTRY STV_DEFAULT"
_Z15sommaMatriciGPUPiS_S_ii:
.text._Z15sommaMatriciGPUPiS_S_ii:
[----:B------:R-:W-:Y:S01]  /*0000*/  LDC R1, c[0x0][0x37c] ;  /* 0x0000df00ff017b82 */ /* 0x000fe20000000800 */
[----:B------:R-:W0:Y:S01]  /*0010*/  S2R R3, SR_TID.Y ;  /* 0x0000000000037919 */ /* 0x000e220000002200 */
[----:B------:R-:W1:Y:S06]  /*0020*/  LDCU UR7, c[0x0][0x360] ;  /* 0x00006c00ff0777ac */ /* 0x000e6c0008000800 */
[----:B------:R-:W0:Y:S01]  /*0030*/  S2UR UR8, SR_CTAID.Y ;  /* 0x00000000000879c3 */ /* 0x000e220000002600 */
[----:B------:R-:W1:Y:S01]  /*0040*/  S2R R9, SR_TID.X ;  /* 0x0000000000097919 */ /* 0x000e620000002100 */
[----:B------:R-:W2:Y:S06]  /*0050*/  LDCU.64 UR4, c[0x0][0x398] ;  /* 0x00007300ff0477ac */ /* 0x000eac0008000a00 */
[----:B------:R-:W0:Y:S08]  /*0060*/  LDC R0, c[0x0][0x364] ;  /* 0x0000d900ff007b82 */ /* 0x000e300000000800 */
[----:B------:R-:W3:Y:S01]  /*0070*/  S2UR UR6, SR_CTAID.X ;  /* 0x00000000000679c3 */ /* 0x000ee20000002500 */
[----:B--2---:R-:W-:-:S07]  /*0080*/  UIMAD UR4, UR5, UR4, URZ ;  /* 0x00000004050472a4 */ /* 0x004fce000f8e02ff */
[----:B------:R-:W3:Y:S01]  /*0090*/  LDC R5, c[0x0][0x370] ;  /* 0x0000dc00ff057b82 */ /* 0x000ee20000000800 */
[----:B0-----:R-:W-:-:S04]  /*00a0*/  IMAD R0, R0, UR8, R3 ;  /* 0x0000000800007c24 */ /* 0x001fc8000f8e0203 */
[----:B---3--:R-:W-:-:S04]  /*00b0*/  IMAD R0, R0, R5, UR6 ;  /* 0x0000000600007e24 */ /* 0x008fc8000f8e0205 */
[----:B-1----:R-:W-:-:S05]  /*00c0*/  IMAD R9, R0, UR7, R9 ;  /* 0x0000000700097c24 */ /* 0x002fca000f8e0209 */
[----:B------:R-:W-:-:S13]  /*00d0*/  ISETP.GE.AND P0, PT, R9, UR4, PT ;  /* 0x0000000409007c0c */ /* 0x000fda000bf06270 */
[----:B------:R-:W-:Y:S05]  /*00e0*/  @P0 EXIT ;  /* 0x000000000000094d */ /* 0x000fea0003800000 */
[----:B------:R-:W0:Y:S01]  /*00f0*/  LDC.64 R2, c[0x0][0x380] ;  /* 0x0000e000ff027b82 */ /* 0x000e220000000a00 */
[----:B------:R-:W1:Y:S07]  /*0100*/  LDCU.64 UR4, c[0x0][0x358] ;  /* 0x00006b00ff0477ac */ /* 0x000e6e0008000a00 */
[----:B------:R-:W2:Y:S08]  /*0110*/  LDC.64 R4, c[0x0][0x388] ;  /* 0x0000e200ff047b82 */ /* 0x000eb00000000a00 */
[----:B------:R-:W3:Y:S01]  /*0120*/  LDC.64 R6, c[0x0][0x390] ;  /* 0x0000e400ff067b82 */ /* 0x000ee20000000a00 */
[----:B0-----:R-:W-:-:S06]  /*0130*/  IMAD.WIDE R2, R9, 0x4, R2 ;  /* 0x0000000409027825 */ /* 0x001fcc00078e0202 */
[----:B-1----:R-:W4:Y:S01]  /*0140*/  LDG.E R2, desc[UR4][R2.64] ;  /* 0x0000000402027981 */ /* 0x002f22000c1e1900 */
[----:B--2---:R-:W-:-:S06]  /*0150*/  IMAD.WIDE R4, R9, 0x4, R4 ;  /* 0x0000000409047825 */ /* 0x004fcc00078e0204 */
[----:B------:R-:W4:Y:S01]  /*0160*/  LDG.E R5, desc[UR4][R4.64] ;  /* 0x0000000404057981 */ /* 0x000f22000c1e1900 */
[----:B---3--:R-:W-:Y:S01]  /*0170*/  IMAD.WIDE R6, R9, 0x4, R6 ;  /* 0x0000000409067825 */ /* 0x008fe200078e0206 */
[----:B----4-:R-:W-:-:S05]  /*0180*/  IADD3 R9, PT, PT, R2, R5, RZ ;  /* 0x0000000502097210 */ /* 0x010fca0007ffe0ff */
[----:B------:R-:W-:Y:S01]  /*0190*/  STG.E desc[UR4][R6.64], R9 ;  /* 0x0000000906007986 */ /* 0x000fe2000c101904 */
[----:B------:R-:W-:Y:S05]  /*01a0*/  EXIT ;  /* 0x000000000000794d */ /* 0x000fea0003800000 */
.L_x_0:
[----:B------:R-:W-:-:S00]  /*01b0*/  BRA `(.L_x_0) ;  /* 0xfffffffc00fc7947 */ /* 0x000fc0000383ffff */
[----:B------:R-:W-:-:S00]  /*01c0*/  NOP ;  /* 0x0000000000007918 */ /* 0x000fc00000000000 */
        /* <DEDUP_REMOVED lines=11> */
.L_x_1:


//--------------------- .nv.shared.reserved.0     --------------------------
	.section	.nv.shared.reserved.0,"aw",@nobits
	.weak		__nv_reservedSMEM_offset_0_alias
	.size		__nv_reservedSMEM_offset_0_alias, 0, 64
	.other		__nv_reservedSMEM_offset_0_alias,@"STO_CUDA_RESERVED_SHARED STV_DEFAULT"
__nv_reservedSMEM_offset_0_alias:
	.zero		0
	.zero		64


//--------------------- .nv.constant0._Z15sommaMatriciGPUPiS_S_ii --------------------------
	.section	.nv.constant0._Z15sommaMatriciGPUPiS_S_ii,"a",@progbits
	.sectionflags	@""
	.align	4
.nv.constant0._Z15sommaMatriciGPUPiS_S_ii:
	.zero		928


//--------------------- SYMBOLS --------------------------

	.type		.nv.reservedSmem.offset0,@object
	.size		.nv.reservedSmem.offset0,0x4
